	.headerflags	@"EF_CUDA_TEXMODE_UNIFIED EF_CUDA_64BIT_ADDRESS EF_CUDA_ACCELERATORS EF_CUDA_SM90 EF_CUDA_VIRTUAL_SM(EF_CUDA_SM90)"
	.elftype	@"ET_EXEC"


//--------------------- .nv.info                  --------------------------
	.section	.nv.info,"",@"SHT_CUDA_INFO"
	.align	4


	//----- nvinfo : EIATTR_REGCOUNT
	.align		4
        /*0000*/ 	.byte	0x04, 0x2f
        /*0002*/ 	.short	(.L_1 - .L_0)
	.align		4
.L_0:
        /*0004*/ 	.word	index@(triton_poi_fused_scatter_12)
        /*0008*/ 	.word	0x0000000e


	//----- nvinfo : EIATTR_MIN_STACK_SIZE
	.align		4
.L_1:
        /*000c*/ 	.byte	0x04, 0x12
        /*000e*/ 	.short	(.L_3 - .L_2)
	.align		4
.L_2:
        /*0010*/ 	.word	index@(triton_poi_fused_scatter_12)
        /*0014*/ 	.word	0x00000000


	//----- nvinfo : EIATTR_FRAME_SIZE
	.align		4
.L_3:
        /*0018*/ 	.byte	0x04, 0x11
        /*001a*/ 	.short	(.L_5 - .L_4)
	.align		4
.L_4:
        /*001c*/ 	.word	index@(triton_poi_fused_scatter_12)
        /*0020*/ 	.word	0x00000000


	//----- nvinfo : EIATTR_MIN_STACK_SIZE
	.align		4
.L_5:
        /*0024*/ 	.byte	0x04, 0x12
        /*0026*/ 	.short	(.L_7 - .L_6)
	.align		4
.L_6:
        /*0028*/ 	.word	index@(triton_poi_fused_scatter_12)
        /*002c*/ 	.word	0x00000000
.L_7:


//--------------------- .nv.info.triton_poi_fused_scatter_12 --------------------------
	.section	.nv.info.triton_poi_fused_scatter_12,"",@"SHT_CUDA_INFO"
	.sectionflags	@""
	.align	4


	//----- nvinfo : EIATTR_CUDA_API_VERSION
	.align		4
        /*0000*/ 	.byte	0x04, 0x37
        /*0002*/ 	.short	(.L_9 - .L_8)
.L_8:
        /*0004*/ 	.word	0x0000007c


	//----- nvinfo : EIATTR_KPARAM_INFO
	.align		4
.L_9:
        /*0008*/ 	.byte	0x04, 0x17
        /*000a*/ 	.short	(.L_11 - .L_10)
.L_10:
        /*000c*/ 	.word	0x00000000
        /*0010*/ 	.short	0x0002
        /*0012*/ 	.short	0x0010
        /*0014*/ 	.byte	0x00, 0xf0, 0x11, 0x00


	//----- nvinfo : EIATTR_KPARAM_INFO
	.align		4
.L_11:
        /*0018*/ 	.byte	0x04, 0x17
        /*001a*/ 	.short	(.L_13 - .L_12)
.L_12:
        /*001c*/ 	.word	0x00000000
        /*0020*/ 	.short	0x0001
        /*0022*/ 	.short	0x0008
        /*0024*/ 	.byte	0x00, 0xf4, 0x21, 0x00


	//----- nvinfo : EIATTR_KPARAM_INFO
	.align		4
.L_13:
        /*0028*/ 	.byte	0x04, 0x17
        /*002a*/ 	.short	(.L_15 - .L_14)
.L_14:
        /*002c*/ 	.word	0x00000000
        /*0030*/ 	.short	0x0000
        /*0032*/ 	.short	0x0000
        /*0034*/ 	.byte	0x00, 0xf4, 0x21, 0x00


	//----- nvinfo : EIATTR_SPARSE_MMA_MASK
	.align		4
.L_15:
        /*0038*/ 	.byte	0x03, 0x50
        /*003a*/ 	.short	0x0000


	//----- nvinfo : EIATTR_MAXREG_COUNT
	.align		4
        /*003c*/ 	.byte	0x03, 0x1b
        /*003e*/ 	.short	0x00ff


	//----- nvinfo : EIATTR_EXIT_INSTR_OFFSETS
	.align		4
        /*0040*/ 	.byte	0x04, 0x1c
        /*0042*/ 	.short	(.L_17 - .L_16)


	//   ....[0]....
.L_16:
        /*0044*/ 	.word	0x00000180


	//   ....[1]....
        /*0048*/ 	.word	0x000001a0


	//----- nvinfo : EIATTR_REQNTID
	.align		4
.L_17:
        /*004c*/ 	.byte	0x04, 0x10
        /*004e*/ 	.short	(.L_19 - .L_18)
.L_18:
        /*0050*/ 	.word	0x00000020
        /*0054*/ 	.word	0x00000001
        /*0058*/ 	.word	0x00000001


	//----- nvinfo : EIATTR_CBANK_PARAM_SIZE
	.align		4
.L_19:
        /*005c*/ 	.byte	0x03, 0x19
        /*005e*/ 	.short	0x0014


	//----- nvinfo : EIATTR_PARAM_CBANK
	.align		4
        /*0060*/ 	.byte	0x04, 0x0a
        /*0062*/ 	.short	(.L_21 - .L_20)
	.align		4
.L_20:
        /*0064*/ 	.word	index@(.nv.constant0.triton_poi_fused_scatter_12)
        /*0068*/ 	.short	0x0210
        /*006a*/ 	.short	0x0014


	//----- nvinfo : EIATTR_SW_WAR
	.align		4
.L_21:
        /*006c*/ 	.byte	0x04, 0x36
        /*006e*/ 	.short	(.L_23 - .L_22)
.L_22:
        /*0070*/ 	.word	0x00000008
.L_23:


//--------------------- .nv.callgraph             --------------------------
	.section	.nv.callgraph,"",@"SHT_CUDA_CALLGRAPH"
	.align	4
	.sectionentsize	8
	.align		4
        /*0000*/ 	.word	0x00000000
	.align		4
        /*0004*/ 	.word	0xffffffff
	.align		4
        /*0008*/ 	.word	0x00000000
	.align		4
        /*000c*/ 	.word	0xfffffffe
	.align		4
        /*0010*/ 	.word	0x00000000
	.align		4
        /*0014*/ 	.word	0xfffffffd
	.align		4
        /*0018*/ 	.word	0x00000000
	.align		4
        /*001c*/ 	.word	0xfffffffc


//--------------------- .text.triton_poi_fused_scatter_12 --------------------------
	.section	.text.triton_poi_fused_scatter_12,"ax",@progbits
	.align	128
        .global         triton_poi_fused_scatter_12
        .type           triton_poi_fused_scatter_12,@function
        .size           triton_poi_fused_scatter_12,(.L_x_1 - triton_poi_fused_scatter_12)
        .other          triton_poi_fused_scatter_12,@"STO_CUDA_ENTRY STV_DEFAULT"
triton_poi_fused_scatter_12:
.text.triton_poi_fused_scatter_12:
[----:B------:R-:W0:Y:S02]  /*0000*/  LDC R1, c[0x0][0x28] ;  /* 0x00000a00ff017b82 */ /* 0x000e240000000800 */
[----:B------:R-:W1:Y:S01]  /*0010*/  S2R R8, SR_TID.X ;  /* 0x0000000000087919 */ /* 0x000e620000002100 */
[----:B------:R-:W2:Y:S01]  /*0020*/  LDC.64 R2, c[0x0][0x210] ;  /* 0x00008400ff027b82 */ /* 0x000ea20000000a00 */
[----:B------:R-:W-:Y:S01]  /*0030*/  CS2R R4, SRZ ;  /* 0x0000000000047805 */ /* 0x000fe2000001ff00 */
[----:B------:R-:W-:Y:S01]  /*0040*/  ULDC.64 UR4, c[0x0][0x208] ;  /* 0x0000820000047ab9 */ /* 0x000fe20000000a00 */
[----:B------:R-:W3:Y:S01]  /*0050*/  S2R R9, SR_CTAID.X ;  /* 0x0000000000097919 */ /* 0x000ee20000002500 */
[----:B-1----:R-:W-:-:S05]  /*0060*/  LOP3.LUT R0, R8, 0xf, RZ, 0xc0, !PT ;  /* 0x0000000f08007812 */ /* 0x002fca00078ec0ff */
[----:B---3--:R-:W-:-:S05]  /*0070*/  IMAD R9, R9, 0x10, R0 ;  /* 0x0000001009097824 */ /* 0x008fca00078e0200 */
[----:B------:R-:W-:Y:S02]  /*0080*/  SHF.R.S32.HI R0, RZ, 0x1f, R9 ;  /* 0x0000001fff007819 */ /* 0x000fe40000011409 */
[----:B------:R-:W-:Y:S02]  /*0090*/  ISETP.GE.AND P0, PT, R9, 0x10, PT ;  /* 0x000000100900780c */ /* 0x000fe40003f06270 */
[----:B------:R-:W-:-:S04]  /*00a0*/  LEA.HI R0, R0, R9, RZ, 0x2 ;  /* 0x0000000900007211 */ /* 0x000fc800078f10ff */
[----:B------:R-:W-:-:S05]  /*00b0*/  SHF.R.S32.HI R7, RZ, 0x2, R0 ;  /* 0x00000002ff077819 */ /* 0x000fca0000011400 */
[----:B--2---:R-:W-:Y:S02]  /*00c0*/  IMAD.WIDE R2, R7, 0x8, R2 ;  /* 0x0000000807027825 */ /* 0x004fe400078e0202 */
[----:B------:R-:W1:Y:S03]  /*00d0*/  LDC.64 R6, c[0x0][0x218] ;  /* 0x00008600ff067b82 */ /* 0x000e660000000a00 */
[----:B------:R-:W2:Y:S01]  /*00e0*/  @!P0 LDG.E.EL.64 R4, desc[UR4][R2.64] ;  /* 0x0000000402048981 */ /* 0x000ea2000c2e1b00 */
[----:B------:R-:W-:Y:S02]  /*00f0*/  LOP3.LUT R0, R0, 0xfffffffc, RZ, 0xc0, !PT ;  /* 0xfffffffc00007812 */ /* 0x000fe400078ec0ff */
[----:B------:R-:W-:-:S03]  /*0100*/  LOP3.LUT P0, RZ, R8, 0x10, RZ, 0xc0, !PT ;  /* 0x0000001008ff7812 */ /* 0x000fc6000780c0ff */
[C---:B------:R-:W-:Y:S01]  /*0110*/  IMAD.IADD R11, R9.reuse, 0x1, -R0 ;  /* 0x00000001090b7824 */ /* 0x040fe200078e0a00 */
[----:B------:R-:W-:-:S04]  /*0120*/  ISETP.LT.AND P0, PT, R9, 0x10, !P0 ;  /* 0x000000100900780c */ /* 0x000fc80004701270 */
[----:B--2---:R-:W-:Y:S02]  /*0130*/  ISETP.NE.U32.AND P1, PT, R4, R11, PT ;  /* 0x0000000b0400720c */ /* 0x004fe40003f25070 */
[----:B------:R-:W-:-:S04]  /*0140*/  SHF.R.S32.HI R11, RZ, 0x1f, R11 ;  /* 0x0000001fff0b7819 */ /* 0x000fc8000001140b */
[----:B------:R-:W-:Y:S01]  /*0150*/  ISETP.NE.AND.EX P1, PT, R5, R11, PT, P1 ;  /* 0x0000000b0500720c */ /* 0x000fe20003f25310 */
[----:B-1----:R-:W-:-:S03]  /*0160*/  IMAD.WIDE R4, R9, 0x4, R6 ;  /* 0x0000000409047825 */ /* 0x002fc600078e0206 */
[----:B------:R-:W-:Y:S01]  /*0170*/  SEL R7, RZ, 0x3f800000, P1 ;  /* 0x3f800000ff077807 */ /* 0x000fe20000800000 */
[----:B------:R-:W-:Y:S08]  /*0180*/  @!P0 EXIT ;  /* 0x000000000000894d */ /* 0x000ff00003800000 */
[----:B------:R-:W-:Y:S01]  /*0190*/  STG.E desc[UR4][R4.64], R7 ;  /* 0x0000000704007986 */ /* 0x000fe2000c101904 */
[----:B------:R-:W-:Y:S05]  /*01a0*/  EXIT ;  /* 0x000000000000794d */ /* 0x000fea0003800000 */
.L_x_0:
[----:B------:R-:W-:-:S00]  /*01b0*/  BRA `(.L_x_0) ;  /* 0xfffffffc00fc7947 */ /* 0x000fc0000383ffff */
[----:B------:R-:W-:-:S00]  /*01c0*/  NOP ;  /* 0x0000000000007918 */ /* 0x000fc00000000000 */
        /* <DEDUP_REMOVED lines=11> */
.L_x_1:


//--------------------- .nv.constant0.triton_poi_fused_scatter_12 --------------------------
	.section	.nv.constant0.triton_poi_fused_scatter_12,"a",@progbits
	.sectionflags	@""
	.align	4
.nv.constant0.triton_poi_fused_scatter_12:
	.zero		548
